//
// Generated by NVIDIA NVVM Compiler
//
// Compiler Build ID: CL-36424714
// Cuda compilation tools, release 13.0, V13.0.88
// Based on NVVM 20.0.0
//

.version 9.0
.target sm_100
.address_size 64

	// .globl	_Z17calculateDistancePi

.visible .entry _Z17calculateDistancePi(
	.param .u64 .ptr .align 1 _Z17calculateDistancePi_param_0
)
{


	ret;

}


// ===== COMPILED SASS (sm_100) =====

	.target	sm_100

	.elftype	@"ET_EXEC"


//--------------------- .note.nv.tkinfo           --------------------------
	.section	.note.nv.tkinfo,"",@"SHT_NOTE"
	.sectionflags	@"SHF_NOTE_NV_TKINFO"
	.tkinfo
        /*0018*/ 	.word	0x00000002
        /*0030*/ 	.string	""
        /*0030*/ 	.string	"ptxas"
        /*0030*/ 	.string	"Cuda compilation tools, release 13.0, V13.0.88"
        /*0030*/ 	.string	"Build cuda_13.0.r13.0/compiler.36424714_0"
        /*0030*/ 	.string	"-arch sm_100 -m 64 "



//--------------------- .note.nv.cuinfo           --------------------------
	.section	.note.nv.cuinfo,"",@"SHT_NOTE"
	.sectionflags	@"SHF_NOTE_NV_CUINFO"
        /*0018*/ 	.short	0x0002
        /*001a*/ 	.short	0x0064
        /*001c*/ 	.short	0x0082
	.zero		2


//--------------------- .nv.info                  --------------------------
	.section	.nv.info,"",@"SHT_CUDA_INFO"
	.align	4


	//----- nvinfo : EIATTR_REGCOUNT
	.align		4
        /*0000*/ 	.byte	0x04, 0x2f
        /*0002*/ 	.short	(.L_1 - .L_0)
	.align		4
.L_0:
        /*0004*/ 	.word	index@(_Z17calculateDistancePi)
        /*0008*/ 	.word	0x00000004


	//----- nvinfo : EIATTR_FRAME_SIZE
	.align		4
.L_1:
        /*000c*/ 	.byte	0x04, 0x11
        /*000e*/ 	.short	(.L_3 - .L_2)
	.align		4
.L_2:
        /*0010*/ 	.word	index@(_Z17calculateDistancePi)
        /*0014*/ 	.word	0x00000000


	//----- nvinfo : EIATTR_MIN_STACK_SIZE
	.align		4
.L_3:
        /*0018*/ 	.byte	0x04, 0x12
        /*001a*/ 	.short	(.L_5 - .L_4)
	.align		4
.L_4:
        /*001c*/ 	.word	index@(_Z17calculateDistancePi)
        /*0020*/ 	.word	0x00000000
.L_5:


//--------------------- .nv.compat                --------------------------
	.section	.nv.compat,"",@"SHT_CUDA_COMPAT_INFO"
	.align	4
        /*0000*/ 	.byte	0x02, 0x09, 0x00, 0x00, 0x02, 0x02, 0x01, 0x00, 0x02, 0x05, 0x05, 0x00, 0x03, 0x07, 0x01, 0x01
        /*0010*/ 	.byte	0x02, 0x03, 0x00, 0x00, 0x02, 0x06, 0x01, 0x00, 0x04, 0x0b, 0x08, 0x00, 0x09, 0x00, 0x00, 0x00
        /*0020*/ 	.byte	0x00, 0x00, 0x00, 0x00


//--------------------- .nv.info._Z17calculateDistancePi --------------------------
	.section	.nv.info._Z17calculateDistancePi,"",@"SHT_CUDA_INFO"
	.sectionflags	@""
	.align	4


	//----- nvinfo : EIATTR_CUDA_API_VERSION
	.align		4
        /*0000*/ 	.byte	0x04, 0x37
        /*0002*/ 	.short	(.L_7 - .L_6)
.L_6:
        /*0004*/ 	.word	0x00000082


	//----- nvinfo : EIATTR_KPARAM_INFO
	.align		4
.L_7:
        /*0008*/ 	.byte	0x04, 0x17
        /*000a*/ 	.short	(.L_9 - .L_8)
.L_8:
        /*000c*/ 	.word	0x00000000
        /*0010*/ 	.short	0x0000
        /*0012*/ 	.short	0x0000
        /*0014*/ 	.byte	0x00, 0xf5, 0x21, 0x00


	//----- nvinfo : EIATTR_SPARSE_MMA_MASK
	.align		4
.L_9:
        /*0018*/ 	.byte	0x03, 0x50
        /*001a*/ 	.short	0x0000


	//----- nvinfo : EIATTR_MAXREG_COUNT
	.align		4
        /*001c*/ 	.byte	0x03, 0x1b
        /*001e*/ 	.short	0x00ff


	//----- nvinfo : EIATTR_MERCURY_ISA_VERSION
	.align		4
        /*0020*/ 	.byte	0x03, 0x5f
        /*0022*/ 	.short	0x0101


	//----- nvinfo : EIATTR_VRC_CTA_INIT_COUNT
	.align		4
        /*0024*/ 	.byte	0x02, 0x4a
	.zero		1
	.zero		1


	//----- nvinfo : EIATTR_EXIT_INSTR_OFFSETS
	.align		4
        /*0028*/ 	.byte	0x04, 0x1c
        /*002a*/ 	.short	(.L_11 - .L_10)


	//   ....[0]....
.L_10:
        /*002c*/ 	.word	0x00000010


	//----- nvinfo : EIATTR_CBANK_PARAM_SIZE
	.align		4
.L_11:
        /*0030*/ 	.byte	0x03, 0x19
        /*0032*/ 	.short	0x0008


	//----- nvinfo : EIATTR_PARAM_CBANK
	.align		4
        /*0034*/ 	.byte	0x04, 0x0a
        /*0036*/ 	.short	(.L_13 - .L_12)
	.align		4
.L_12:
        /*0038*/ 	.word	index@(.nv.constant0._Z17calculateDistancePi)
        /*003c*/ 	.short	0x0380
        /*003e*/ 	.short	0x0008


	//----- nvinfo : EIATTR_SW_WAR
	.align		4
.L_13:
        /*0040*/ 	.byte	0x04, 0x36
        /*0042*/ 	.short	(.L_15 - .L_14)
.L_14:
        /*0044*/ 	.word	0x00000008
.L_15:


//--------------------- .nv.callgraph             --------------------------
	.section	.nv.callgraph,"",@"SHT_CUDA_CALLGRAPH"
	.align	4
	.sectionentsize	8
	.align		4
        /*0000*/ 	.word	0x00000000
	.align		4
        /*0004*/ 	.word	0xffffffff
	.align		4
        /*0008*/ 	.word	0x00000000
	.align		4
        /*000c*/ 	.word	0xfffffffe
	.align		4
        /*0010*/ 	.word	0x00000000
	.align		4
        /*0014*/ 	.word	0xfffffffd
	.align		4
        /*0018*/ 	.word	0x00000000
	.align		4
        /*001c*/ 	.word	0xfffffffc


//--------------------- .text._Z17calculateDistancePi --------------------------
	.section	.text._Z17calculateDistancePi,"ax",@progbits
	.align	128
        .global         _Z17calculateDistancePi
        .type           _Z17calculateDistancePi,@function
        .size           _Z17calculateDistancePi,(.L_x_1 - _Z17calculateDistancePi)
        .other          _Z17calculateDistancePi,@"STO_CUDA_ENTRY STV_DEFAULT"
_Z17calculateDistancePi:
.text._Z17calculateDistancePi:
[----:B------:R-:W-:Y:S01]  /*0000*/  LDC R1, c[0x0][0x37c] ;  /* 0x0000df00ff017b82 */ /* 0x000fe20000000800 */
[----:B------:R-:W-:Y:S05]  /*0010*/  EXIT ;  /* 0x000000000000794d */ /* 0x000fea0003800000 */
.L_x_0:
[----:B------:R-:W-:-:S00]  /*0020*/  BRA `(.L_x_0) ;  /* 0xfffffffc00fc7947 */ /* 0x000fc0000383ffff */
[----:B------:R-:W-:-:S00]  /*0030*/  NOP ;  /* 0x0000000000007918 */ /* 0x000fc00000000000 */
        /* <DEDUP_REMOVED lines=12> */
.L_x_1:


//--------------------- .nv.shared.reserved.0     --------------------------
	.section	.nv.shared.reserved.0,"aw",@nobits
	.weak		__nv_reservedSMEM_offset_0_alias
	.size		__nv_reservedSMEM_offset_0_alias, 0, 64
	.other		__nv_reservedSMEM_offset_0_alias,@"STO_CUDA_RESERVED_SHARED STV_DEFAULT"
__nv_reservedSMEM_offset_0_alias:
	.zero		0
	.zero		64


//--------------------- .nv.constant0._Z17calculateDistancePi --------------------------
	.section	.nv.constant0._Z17calculateDistancePi,"a",@progbits
	.sectionflags	@""
	.align	4
.nv.constant0._Z17calculateDistancePi:
	.zero		904


//--------------------- SYMBOLS --------------------------

	.type		.nv.reservedSmem.offset0,@object
	.size		.nv.reservedSmem.offset0,0x4
